.version 3.1 
.target sm_20
.global .s16  gresult;
.global .s32  gint;

.entry main {
   .reg .s16 a, b, c;
   .reg .s32 x;

   ld.global.s16  b, [gresult];
   ld.global.s16  c, [gresult + 4];
   mad.lo.s16   a, b, 45, c;
   st.global.s16 [gresult], a;
L1:
   ld.global.s16  b, [gresult];
   ld.global.s16  c, [gresult + 4];
   mad.lo.s16   a, 45, b, c;
   st.global.s16 [gresult], a;

L2:
   ld.global.s16  b, [gresult];
   mad.lo.s16   a, b, 0, c;
   st.global.s16 [gresult], a;

L3:
   ld.global.s16  b, [gresult];
   neg.s16   b, b;
   mad.lo.s16   a, b, 4, c;
   st.global.s16 [gresult], a;

L4:
   ld.global.s16  b, [gresult];
   neg.s16   a, b;
   mad.lo.s16   a, a, b, c;
   st.global.s16 [gresult], a;

L5:
   ld.global.s16  b, [gresult];
   ld.global.s16  a, [gresult+4];
   neg.s16   a, a;
   neg.s16   b, b;
   neg.s16   c, c;
   mad.lo.s16   a, a, b, c;
   st.global.s16 [gresult], a;

L6:
   ld.global.s16  b, [gresult];
   ld.global.s16  a, [gresult+4];
   neg.s16        c, a;
   mad.hi.s16     a, a, b, c;
   st.global.s16  [gresult], a;

L7:
   ld.global.s32  x, [gint];
   mad.wide.s16   x, a, b, x;
   st.global.s32  [gint], x;  
   exit;
}


// ===== COMPILED SASS (sm_100) =====

	.target	sm_100

	.elftype	@"ET_EXEC"


//--------------------- .note.nv.tkinfo           --------------------------
	.section	.note.nv.tkinfo,"",@"SHT_NOTE"
	.sectionflags	@"SHF_NOTE_NV_TKINFO"
	.tkinfo
        /*0018*/ 	.word	0x00000002
        /*0030*/ 	.string	""
        /*0030*/ 	.string	"ptxas"
        /*0030*/ 	.string	"Cuda compilation tools, release 13.0, V13.0.88"
        /*0030*/ 	.string	"Build cuda_13.0.r13.0/compiler.36424714_0"
        /*0030*/ 	.string	"-arch sm_100 "



//--------------------- .note.nv.cuinfo           --------------------------
	.section	.note.nv.cuinfo,"",@"SHT_NOTE"
	.sectionflags	@"SHF_NOTE_NV_CUINFO"
        /*0018*/ 	.short	0x0002
        /*001a*/ 	.short	0x0014
        /*001c*/ 	.short	0x0082
	.zero		2


//--------------------- .nv.info                  --------------------------
	.section	.nv.info,"",@"SHT_CUDA_INFO"
	.align	4


	//----- nvinfo : EIATTR_REGCOUNT
	.align		4
        /*0000*/ 	.byte	0x04, 0x2f
        /*0002*/ 	.short	(.L_3 - .L_2)
	.align		4
.L_2:
        /*0004*/ 	.word	index@(main)
        /*0008*/ 	.word	0x00000018


	//----- nvinfo : EIATTR_FRAME_SIZE
	.align		4
.L_3:
        /*000c*/ 	.byte	0x04, 0x11
        /*000e*/ 	.short	(.L_5 - .L_4)
	.align		4
.L_4:
        /*0010*/ 	.word	index@(main)
        /*0014*/ 	.word	0x00000000


	//----- nvinfo : EIATTR_MIN_STACK_SIZE
	.align		4
.L_5:
        /*0018*/ 	.byte	0x04, 0x12
        /*001a*/ 	.short	(.L_7 - .L_6)
	.align		4
.L_6:
        /*001c*/ 	.word	index@(main)
        /*0020*/ 	.word	0x00000000
.L_7:


//--------------------- .nv.compat                --------------------------
	.section	.nv.compat,"",@"SHT_CUDA_COMPAT_INFO"
	.align	4
        /*0000*/ 	.byte	0x02, 0x09, 0x00, 0x00, 0x02, 0x02, 0x01, 0x00, 0x02, 0x05, 0x05, 0x00, 0x03, 0x07, 0x01, 0x01
        /*0010*/ 	.byte	0x02, 0x03, 0x00, 0x00, 0x02, 0x06, 0x01, 0x00, 0x04, 0x0b, 0x08, 0x00, 0x09, 0x00, 0x00, 0x00
        /*0020*/ 	.byte	0x00, 0x00, 0x00, 0x00


//--------------------- .nv.info.main             --------------------------
	.section	.nv.info.main,"",@"SHT_CUDA_INFO"
	.sectionflags	@""
	.align	4


	//----- nvinfo : EIATTR_CUDA_API_VERSION
	.align		4
        /*0000*/ 	.byte	0x04, 0x37
        /*0002*/ 	.short	(.L_9 - .L_8)
.L_8:
        /*0004*/ 	.word	0x00000082


	//----- nvinfo : EIATTR_SPARSE_MMA_MASK
	.align		4
.L_9:
        /*0008*/ 	.byte	0x03, 0x50
        /*000a*/ 	.short	0x0000


	//----- nvinfo : EIATTR_MAXREG_COUNT
	.align		4
        /*000c*/ 	.byte	0x03, 0x1b
        /*000e*/ 	.short	0x00ff


	//----- nvinfo : EIATTR_MERCURY_ISA_VERSION
	.align		4
        /*0010*/ 	.byte	0x03, 0x5f
        /*0012*/ 	.short	0x0101


	//----- nvinfo : EIATTR_VRC_CTA_INIT_COUNT
	.align		4
        /*0014*/ 	.byte	0x02, 0x4a
	.zero		1
	.zero		1


	//----- nvinfo : EIATTR_EXIT_INSTR_OFFSETS
	.align		4
        /*0018*/ 	.byte	0x04, 0x1c
        /*001a*/ 	.short	(.L_11 - .L_10)


	//   ....[0]....
.L_10:
        /*001c*/ 	.word	0x000002c0


	//----- nvinfo : EIATTR_SW_WAR
	.align		4
.L_11:
        /*0020*/ 	.byte	0x04, 0x36
        /*0022*/ 	.short	(.L_13 - .L_12)
.L_12:
        /*0024*/ 	.word	0x00000008
.L_13:


//--------------------- .nv.callgraph             --------------------------
	.section	.nv.callgraph,"",@"SHT_CUDA_CALLGRAPH"
	.align	4
	.sectionentsize	8
	.align		4
        /*0000*/ 	.word	0x00000000
	.align		4
        /*0004*/ 	.word	0xffffffff
	.align		4
        /*0008*/ 	.word	0x00000000
	.align		4
        /*000c*/ 	.word	0xfffffffe
	.align		4
        /*0010*/ 	.word	0x00000000
	.align		4
        /*0014*/ 	.word	0xfffffffd
	.align		4
        /*0018*/ 	.word	0x00000000
	.align		4
        /*001c*/ 	.word	0xfffffffc


//--------------------- .nv.constant4             --------------------------
	.section	.nv.constant4,"a",@progbits
	.align	8
	.align		8
.nv.constant4:
        /*0000*/ 	.dword	gresult
	.align		8
        /*0008*/ 	.dword	gint


//--------------------- .text.main                --------------------------
	.section	.text.main,"ax",@progbits
	.align	128
.text.main:
        .type           main,@function
        .size           main,(.L_x_1 - main)
        .other          main,@"STO_CUDA_ENTRY STV_DEFAULT"
main:
[----:B------:R-:W-:Y:S08]  /*0000*/  LDC R1, c[0x0][0x37c] ;  /* 0x0000df00ff017b82 */ /* 0x000ff00000000800 */
[----:B------:R-:W0:Y:S01]  /*0010*/  LDC.64 R2, c[0x4][RZ] ;  /* 0x01000000ff027b82 */ /* 0x000e220000000a00 */
[----:B------:R-:W0:Y:S02]  /*0020*/  LDCU.64 UR4, c[0x0][0x358] ;  /* 0x00006b00ff0477ac */ /* 0x000e240008000a00 */
[----:B0-----:R-:W2:Y:S04]  /*0030*/  LDG.E.S16 R7, desc[UR4][R2.64+0x4] ;  /* 0x0000040402077981 */ /* 0x001ea8000c1e1700 */
[----:B------:R-:W3:Y:S04]  /*0040*/  LDG.E.S16 R6, desc[UR4][R2.64+0x4] ;  /* 0x0000040402067981 */ /* 0x000ee8000c1e1700 */
[----:B------:R-:W4:Y:S04]  /*0050*/  LDG.E.S16 R4, desc[UR4][R2.64] ;  /* 0x0000000402047981 */ /* 0x000f28000c1e1700 */
[----:B------:R-:W4:Y:S04]  /*0060*/  LDG.E.S16 R5, desc[UR4][R2.64+0x4] ;  /* 0x0000040402057981 */ /* 0x000f28000c1e1700 */
[----:B------:R-:W5:Y:S01]  /*0070*/  LDG.E.S16 R0, desc[UR4][R2.64+0x4] ;  /* 0x0000040402007981 */ /* 0x000f62000c1e1700 */
[----:B--2---:R-:W-:-:S02]  /*0080*/  PRMT R8, R7, 0x9910, RZ ;  /* 0x0000991007087816 */ /* 0x004fc400000000ff */
[----:B------:R-:W-:Y:S02]  /*0090*/  PRMT R10, R7, 0x9910, RZ ;  /* 0x00009910070a7816 */ /* 0x000fe400000000ff */
[----:B---3--:R-:W-:Y:S01]  /*00a0*/  PRMT R12, R6, 0x9910, RZ ;  /* 0x00009910060c7816 */ /* 0x008fe200000000ff */
[----:B------:R-:W-:Y:S02]  /*00b0*/  IMAD.MOV R8, RZ, RZ, -R8 ;  /* 0x000000ffff087224 */ /* 0x000fe400078e0a08 */
[----:B------:R-:W-:Y:S01]  /*00c0*/  IMAD.MOV R6, RZ, RZ, -R10 ;  /* 0x000000ffff067224 */ /* 0x000fe200078e0a0a */
[----:B------:R-:W-:Y:S01]  /*00d0*/  IADD3 R12, PT, PT, RZ, -R12, RZ ;  /* 0x8000000cff0c7210 */ /* 0x000fe20007ffe0ff */
[----:B------:R-:W-:Y:S02]  /*00e0*/  IMAD R9, R8, 0x4, R7 ;  /* 0x0000000408097824 */ /* 0x000fe400078e0207 */
[----:B----4-:R-:W-:-:S03]  /*00f0*/  IMAD R13, R4, 0x2d, R5 ;  /* 0x0000002d040d7824 */ /* 0x010fc600078e0205 */
[----:B------:R-:W-:Y:S01]  /*0100*/  PRMT R11, R9, 0x9910, RZ ;  /* 0x00009910090b7816 */ /* 0x000fe200000000ff */
[----:B------:R-:W0:Y:S01]  /*0110*/  LDC.64 R4, c[0x4][0x8] ;  /* 0x01000200ff047b82 */ /* 0x000e220000000a00 */
[----:B------:R1:W-:Y:S02]  /*0120*/  STG.E.S16 desc[UR4][R2.64], R13 ;  /* 0x0000000d02007986 */ /* 0x0003e4000c101704 */
[----:B------:R-:W-:-:S05]  /*0130*/  PRMT R8, R11, 0x9910, RZ ;  /* 0x000099100b087816 */ /* 0x000fca00000000ff */
[----:B------:R-:W-:-:S04]  /*0140*/  IMAD.MOV R8, RZ, RZ, -R8 ;  /* 0x000000ffff087224 */ /* 0x000fc800078e0a08 */
[----:B------:R-:W-:-:S05]  /*0150*/  IMAD R11, R8, R11, R7 ;  /* 0x0000000b080b7224 */ /* 0x000fca00078e0207 */
[----:B------:R-:W-:-:S04]  /*0160*/  PRMT R8, R11, 0x9910, RZ ;  /* 0x000099100b087816 */ /* 0x000fc800000000ff */
[----:B------:R-:W-:-:S05]  /*0170*/  PRMT R8, R8, 0x9910, RZ ;  /* 0x0000991008087816 */ /* 0x000fca00000000ff */
[----:B------:R-:W-:Y:S02]  /*0180*/  IMAD.MOV R17, RZ, RZ, -R8 ;  /* 0x000000ffff117224 */ /* 0x000fe400078e0a08 */
[----:B------:R-:W-:-:S04]  /*0190*/  IMAD.MOV.U32 R8, RZ, RZ, R12 ;  /* 0x000000ffff087224 */ /* 0x000fc800078e000c */
[----:B------:R-:W-:Y:S01]  /*01a0*/  IMAD R17, R17, R8, R6 ;  /* 0x0000000811117224 */ /* 0x000fe200078e0206 */
[----:B------:R-:W-:Y:S02]  /*01b0*/  PRMT R6, R13, 0x9910, RZ ;  /* 0x000099100d067816 */ /* 0x000fe400000000ff */
[----:B-----5:R-:W-:Y:S02]  /*01c0*/  IADD3 R8, PT, PT, RZ, -R0, RZ ;  /* 0x80000000ff087210 */ /* 0x020fe40007ffe0ff */
[----:B------:R-:W-:Y:S01]  /*01d0*/  PRMT R21, R17, 0x9910, RZ ;  /* 0x0000991011157816 */ /* 0x000fe200000000ff */
[----:B------:R-:W-:-:S04]  /*01e0*/  IMAD R15, R6, 0x2d, R7 ;  /* 0x0000002d060f7824 */ /* 0x000fc800078e0207 */
[----:B------:R-:W-:Y:S01]  /*01f0*/  IMAD R19, R0, R21, RZ ;  /* 0x0000001500137224 */ /* 0x000fe200078e02ff */
[----:B------:R-:W-:Y:S01]  /*0200*/  PRMT R0, R8, 0x7710, RZ ;  /* 0x0000771008007816 */ /* 0x000fe200000000ff */
[----:B------:R-:W-:Y:S03]  /*0210*/  STG.E.S16 desc[UR4][R2.64], R15 ;  /* 0x0000000f02007986 */ /* 0x000fe6000c101704 */
[----:B------:R-:W-:Y:S01]  /*0220*/  LEA.HI.SX32 R19, R19, R0, 0x10 ;  /* 0x0000000013137211 */ /* 0x000fe200078f82ff */
[----:B------:R-:W-:Y:S04]  /*0230*/  STG.E.S16 desc[UR4][R2.64], R7 ;  /* 0x0000000702007986 */ /* 0x000fe8000c101704 */
[----:B------:R-:W-:Y:S04]  /*0240*/  STG.E.S16 desc[UR4][R2.64], R9 ;  /* 0x0000000902007986 */ /* 0x000fe8000c101704 */
[----:B------:R-:W-:Y:S04]  /*0250*/  STG.E.S16 desc[UR4][R2.64], R11 ;  /* 0x0000000b02007986 */ /* 0x000fe8000c101704 */
[----:B------:R-:W-:Y:S04]  /*0260*/  STG.E.S16 desc[UR4][R2.64], R17 ;  /* 0x0000001102007986 */ /* 0x000fe8000c101704 */
[----:B------:R-:W-:Y:S04]  /*0270*/  STG.E.S16 desc[UR4][R2.64], R19 ;  /* 0x0000001302007986 */ /* 0x000fe8000c101704 */
[----:B0-----:R-:W1:Y:S01]  /*0280*/  LDG.E R0, desc[UR4][R4.64] ;  /* 0x0000000404007981 */ /* 0x001e62000c1e1900 */
[----:B------:R-:W-:-:S05]  /*0290*/  PRMT R6, R19, 0x9910, RZ ;  /* 0x0000991013067816 */ /* 0x000fca00000000ff */
[----:B-1----:R-:W-:-:S05]  /*02a0*/  IMAD R13, R21, R6, R0 ;  /* 0x00000006150d7224 */ /* 0x002fca00078e0200 */
[----:B------:R-:W-:Y:S01]  /*02b0*/  STG.E desc[UR4][R4.64], R13 ;  /* 0x0000000d04007986 */ /* 0x000fe2000c101904 */
[----:B------:R-:W-:Y:S05]  /*02c0*/  EXIT ;  /* 0x000000000000794d */ /* 0x000fea0003800000 */
.L_x_0:
[----:B------:R-:W-:-:S00]  /*02d0*/  BRA `(.L_x_0) ;  /* 0xfffffffc00fc7947 */ /* 0x000fc0000383ffff */
[----:B------:R-:W-:-:S00]  /*02e0*/  NOP ;  /* 0x0000000000007918 */ /* 0x000fc00000000000 */
        /* <DEDUP_REMOVED lines=9> */
.L_x_1:


//--------------------- .nv.shared.reserved.0     --------------------------
	.section	.nv.shared.reserved.0,"aw",@nobits
	.weak		__nv_reservedSMEM_offset_0_alias
	.size		__nv_reservedSMEM_offset_0_alias, 0, 64
	.other		__nv_reservedSMEM_offset_0_alias,@"STO_CUDA_RESERVED_SHARED STV_DEFAULT"
__nv_reservedSMEM_offset_0_alias:
	.zero		0
	.zero		64


//--------------------- .nv.global                --------------------------
	.section	.nv.global,"aw",@nobits
	.align	4
.nv.global:
	.type		gint,@object
	.size		gint,(gresult - gint)
gint:
	.zero		4
	.type		gresult,@object
	.size		gresult,(.L_0 - gresult)
gresult:
	.zero		2
.L_0:


//--------------------- .nv.constant0.main        --------------------------
	.section	.nv.constant0.main,"a",@progbits
	.sectionflags	@""
	.align	4
.nv.constant0.main:
	.zero		896


//--------------------- SYMBOLS --------------------------

	.type		.nv.reservedSmem.offset0,@object
	.size		.nv.reservedSmem.offset0,0x4
